//
// Generated by NVIDIA NVVM Compiler
//
// Compiler Build ID: CL-36424714
// Cuda compilation tools, release 13.0, V13.0.88
// Based on NVVM 20.0.0
//

.version 9.0
.target sm_100
.address_size 64

	// .globl	_Z10checkIndexv
.extern .func  (.param .b32 func_retval0) vprintf
(
	.param .b64 vprintf_param_0,
	.param .b64 vprintf_param_1
)
;
.global .align 1 .b8 $str[110] = {105, 100, 120, 95, 120, 61, 37, 100, 32, 105, 100, 120, 95, 121, 61, 37, 100, 32, 116, 104, 114, 101, 97, 100, 73, 100, 120, 58, 40, 37, 100, 44, 32, 37, 100, 44, 32, 37, 100, 41, 44, 32, 98, 108, 111, 99, 107, 73, 100, 120, 58, 40, 37, 100, 44, 32, 37, 100, 44, 32, 37, 100, 41, 44, 32, 98, 108, 111, 99, 107, 68, 105, 109, 58, 40, 37, 100, 44, 32, 37, 100, 44, 32, 37, 100, 41, 44, 32, 103, 114, 105, 100, 68, 105, 109, 58, 40, 37, 100, 44, 32, 37, 100, 44, 32, 37, 100, 41, 10};

.visible .entry _Z10checkIndexv()
{
	.local .align 8 .b8 	__local_depot0[56];
	.reg .b64 	%SP;
	.reg .b64 	%SPL;
	.reg .b32 	%r<17>;
	.reg .b64 	%rd<5>;

	mov.u64 	%SPL, __local_depot0;
	cvta.local.u64 	%SP, %SPL;
	add.u64 	%rd1, %SP, 0;
	add.u64 	%rd2, %SPL, 0;
	mov.u32 	%r1, %tid.x;
	mov.u32 	%r2, %ctaid.x;
	mov.u32 	%r3, %ntid.x;
	mad.lo.s32 	%r4, %r2, %r3, %r1;
	mov.u32 	%r5, %tid.y;
	mov.u32 	%r6, %ctaid.y;
	mov.u32 	%r7, %ntid.y;
	mad.lo.s32 	%r8, %r6, %r7, %r5;
	mov.u32 	%r9, %tid.z;
	mov.u32 	%r10, %ctaid.z;
	mov.u32 	%r11, %ntid.z;
	mov.u32 	%r12, %nctaid.x;
	mov.u32 	%r13, %nctaid.y;
	mov.u32 	%r14, %nctaid.z;
	st.local.v2.u32 	[%rd2], {%r4, %r8};
	st.local.v2.u32 	[%rd2+8], {%r1, %r5};
	st.local.v2.u32 	[%rd2+16], {%r9, %r2};
	st.local.v2.u32 	[%rd2+24], {%r6, %r10};
	st.local.v2.u32 	[%rd2+32], {%r3, %r7};
	st.local.v2.u32 	[%rd2+40], {%r11, %r12};
	st.local.v2.u32 	[%rd2+48], {%r13, %r14};
	mov.u64 	%rd3, $str;
	cvta.global.u64 	%rd4, %rd3;
	{ // callseq 0, 0
	.param .b64 param0;
	st.param.b64 	[param0], %rd4;
	.param .b64 param1;
	st.param.b64 	[param1], %rd1;
	.param .b32 retval0;
	call.uni (retval0), 
	vprintf, 
	(
	param0, 
	param1
	);
	ld.param.b32 	%r15, [retval0];
	} // callseq 0
	ret;

}


// ===== COMPILED SASS (sm_100) =====

	.target	sm_100

	.elftype	@"ET_EXEC"


//--------------------- .note.nv.tkinfo           --------------------------
	.section	.note.nv.tkinfo,"",@"SHT_NOTE"
	.sectionflags	@"SHF_NOTE_NV_TKINFO"
	.tkinfo
        /*0018*/ 	.word	0x00000002
        /*0030*/ 	.string	""
        /*0030*/ 	.string	"ptxas"
        /*0030*/ 	.string	"Cuda compilation tools, release 13.0, V13.0.88"
        /*0030*/ 	.string	"Build cuda_13.0.r13.0/compiler.36424714_0"
        /*0030*/ 	.string	"-arch sm_100 -m 64 "



//--------------------- .note.nv.cuinfo           --------------------------
	.section	.note.nv.cuinfo,"",@"SHT_NOTE"
	.sectionflags	@"SHF_NOTE_NV_CUINFO"
        /*0018*/ 	.short	0x0002
        /*001a*/ 	.short	0x0064
        /*001c*/ 	.short	0x0082
	.zero		2


//--------------------- .nv.info                  --------------------------
	.section	.nv.info,"",@"SHT_CUDA_INFO"
	.align	4


	//----- nvinfo : EIATTR_REGCOUNT
	.align		4
        /*0000*/ 	.byte	0x04, 0x2f
        /*0002*/ 	.short	(.L_2 - .L_1)
	.align		4
.L_1:
        /*0004*/ 	.word	index@(_Z10checkIndexv)
        /*0008*/ 	.word	0x00000018


	//----- nvinfo : EIATTR_FRAME_SIZE
	.align		4
.L_2:
        /*000c*/ 	.byte	0x04, 0x11
        /*000e*/ 	.short	(.L_4 - .L_3)
	.align		4
.L_3:
        /*0010*/ 	.word	index@(_Z10checkIndexv)
        /*0014*/ 	.word	0x00000038


	//----- nvinfo : EIATTR_MIN_STACK_SIZE
	.align		4
.L_4:
        /*0018*/ 	.byte	0x04, 0x12
        /*001a*/ 	.short	(.L_6 - .L_5)
	.align		4
.L_5:
        /*001c*/ 	.word	index@(_Z10checkIndexv)
        /*0020*/ 	.word	0x00000038
.L_6:


//--------------------- .nv.compat                --------------------------
	.section	.nv.compat,"",@"SHT_CUDA_COMPAT_INFO"
	.align	4
        /*0000*/ 	.byte	0x02, 0x09, 0x00, 0x00, 0x02, 0x02, 0x01, 0x00, 0x02, 0x05, 0x05, 0x00, 0x03, 0x07, 0x01, 0x01
        /*0010*/ 	.byte	0x02, 0x03, 0x00, 0x00, 0x02, 0x06, 0x01, 0x00, 0x04, 0x0b, 0x08, 0x00, 0x09, 0x00, 0x00, 0x00
        /*0020*/ 	.byte	0x00, 0x00, 0x00, 0x00


//--------------------- .nv.info._Z10checkIndexv  --------------------------
	.section	.nv.info._Z10checkIndexv,"",@"SHT_CUDA_INFO"
	.sectionflags	@""
	.align	4


	//----- nvinfo : EIATTR_CUDA_API_VERSION
	.align		4
        /*0000*/ 	.byte	0x04, 0x37
        /*0002*/ 	.short	(.L_8 - .L_7)
.L_7:
        /*0004*/ 	.word	0x00000082


	//----- nvinfo : EIATTR_SPARSE_MMA_MASK
	.align		4
.L_8:
        /*0008*/ 	.byte	0x03, 0x50
        /*000a*/ 	.short	0x0000


	//----- nvinfo : EIATTR_MAXREG_COUNT
	.align		4
        /*000c*/ 	.byte	0x03, 0x1b
        /*000e*/ 	.short	0x00ff


	//----- nvinfo : EIATTR_EXTERNS
	.align		4
        /*0010*/ 	.byte	0x04, 0x0f
        /*0012*/ 	.short	(.L_10 - .L_9)


	//   ....[0]....
	.align		4
.L_9:
        /*0014*/ 	.word	index@(vprintf)


	//----- nvinfo : EIATTR_MERCURY_ISA_VERSION
	.align		4
.L_10:
        /*0018*/ 	.byte	0x03, 0x5f
        /*001a*/ 	.short	0x0101


	//----- nvinfo : EIATTR_VRC_CTA_INIT_COUNT
	.align		4
        /*001c*/ 	.byte	0x02, 0x4a
	.zero		1
	.zero		1


	//----- nvinfo : EIATTR_SYSCALL_OFFSETS
	.align		4
        /*0020*/ 	.byte	0x04, 0x46
        /*0022*/ 	.short	(.L_12 - .L_11)


	//   ....[0]....
.L_11:
        /*0024*/ 	.word	0x00000210


	//----- nvinfo : EIATTR_EXIT_INSTR_OFFSETS
	.align		4
.L_12:
        /*0028*/ 	.byte	0x04, 0x1c
        /*002a*/ 	.short	(.L_14 - .L_13)


	//   ....[0]....
.L_13:
        /*002c*/ 	.word	0x00000220


	//----- nvinfo : EIATTR_SW_WAR
	.align		4
.L_14:
        /*0030*/ 	.byte	0x04, 0x36
        /*0032*/ 	.short	(.L_16 - .L_15)
.L_15:
        /*0034*/ 	.word	0x00000008
.L_16:


//--------------------- .nv.callgraph             --------------------------
	.section	.nv.callgraph,"",@"SHT_CUDA_CALLGRAPH"
	.align	4
	.sectionentsize	8
	.align		4
        /*0000*/ 	.word	0x00000000
	.align		4
        /*0004*/ 	.word	0xffffffff
	.align		4
        /*0008*/ 	.word	index@(_Z10checkIndexv)
	.align		4
        /*000c*/ 	.word	index@(vprintf)
	.align		4
        /*0010*/ 	.word	0x00000000
	.align		4
        /*0014*/ 	.word	0xfffffffe
	.align		4
        /*0018*/ 	.word	0x00000000
	.align		4
        /*001c*/ 	.word	0xfffffffd
	.align		4
        /*0020*/ 	.word	0x00000000
	.align		4
        /*0024*/ 	.word	0xfffffffc


//--------------------- .nv.constant4             --------------------------
	.section	.nv.constant4,"a",@progbits
	.align	8
	.align		8
.nv.constant4:
        /*0000*/ 	.dword	vprintf
	.align		8
        /*0008*/ 	.dword	$str


//--------------------- .text._Z10checkIndexv     --------------------------
	.section	.text._Z10checkIndexv,"ax",@progbits
	.align	128
        .global         _Z10checkIndexv
        .type           _Z10checkIndexv,@function
        .size           _Z10checkIndexv,(.L_x_2 - _Z10checkIndexv)
        .other          _Z10checkIndexv,@"STO_CUDA_ENTRY STV_DEFAULT"
_Z10checkIndexv:
.text._Z10checkIndexv:
[----:B------:R-:W0:Y:S01]  /*0000*/  LDC R1, c[0x0][0x37c] ;  /* 0x0000df00ff017b82 */ /* 0x000e220000000800 */
[----:B------:R-:W1:Y:S01]  /*0010*/  S2R R4, SR_TID.X ;  /* 0x0000000000047919 */ /* 0x000e620000002100 */
[----:B------:R-:W2:Y:S06]  /*0020*/  LDCU UR5, c[0x0][0x2fc] ;  /* 0x00005f80ff0577ac */ /* 0x000eac0008000800 */
[----:B------:R-:W3:Y:S01]  /*0030*/  LDC R10, c[0x0][0x360] ;  /* 0x0000d800ff0a7b82 */ /* 0x000ee20000000800 */
[----:B0-----:R-:W-:Y:S01]  /*0040*/  VIADD R1, R1, 0xffffffc8 ;  /* 0xffffffc801017836 */ /* 0x001fe20000000000 */
[----:B------:R-:W1:Y:S01]  /*0050*/  S2R R5, SR_TID.Y ;  /* 0x0000000000057919 */ /* 0x000e620000002200 */
[----:B------:R-:W-:Y:S01]  /*0060*/  MOV R0, 0x0 ;  /* 0x0000000000007802 */ /* 0x000fe20000000f00 */
[----:B------:R-:W0:Y:S01]  /*0070*/  LDCU UR4, c[0x0][0x2f8] ;  /* 0x00005f00ff0477ac */ /* 0x000e220008000800 */
[----:B------:R-:W4:Y:S03]  /*0080*/  S2R R15, SR_CTAID.X ;  /* 0x00000000000f7919 */ /* 0x000f260000002500 */
[----:B------:R-:W3:Y:S01]  /*0090*/  LDC R11, c[0x0][0x364] ;  /* 0x0000d900ff0b7b82 */ /* 0x000ee20000000800 */
[----:B------:R-:W5:Y:S01]  /*00a0*/  LDCU.64 UR6, c[0x4][0x8] ;  /* 0x01000100ff0677ac */ /* 0x000f620008000a00 */
[----:B------:R-:W5:Y:S01]  /*00b0*/  S2R R12, SR_CTAID.Y ;  /* 0x00000000000c7919 */ /* 0x000f620000002600 */
[----:B------:R-:W5:Y:S05]  /*00c0*/  S2R R14, SR_TID.Z ;  /* 0x00000000000e7919 */ /* 0x000f6a0000002300 */
[----:B------:R-:W5:Y:S01]  /*00d0*/  LDC R16, c[0x0][0x368] ;  /* 0x0000da00ff107b82 */ /* 0x000f620000000800 */
[----:B------:R-:W5:Y:S01]  /*00e0*/  S2R R13, SR_CTAID.Z ;  /* 0x00000000000d7919 */ /* 0x000f620000002700 */
[----:B0-----:R-:W-:-:S06]  /*00f0*/  IADD3 R6, P0, PT, R1, UR4, RZ ;  /* 0x0000000401067c10 */ /* 0x001fcc000ff1e0ff */
[----:B------:R-:W0:Y:S01]  /*0100*/  LDC R17, c[0x0][0x370] ;  /* 0x0000dc00ff117b82 */ /* 0x000e220000000800 */
[----:B--2---:R-:W-:-:S07]  /*0110*/  IADD3.X R7, PT, PT, RZ, UR5, RZ, P0, !PT ;  /* 0x00000005ff077c10 */ /* 0x004fce00087fe4ff */
[----:B------:R-:W2:Y:S01]  /*0120*/  LDC R18, c[0x0][0x374] ;  /* 0x0000dd00ff127b82 */ /* 0x000ea20000000800 */
[----:B---3--:R-:W-:Y:S04]  /*0130*/  STL.64 [R1+0x20], R10 ;  /* 0x0000200a01007387 */ /* 0x008fe80000100a00 */
[----:B-1----:R1:W-:Y:S01]  /*0140*/  STL.64 [R1+0x8], R4 ;  /* 0x0000080401007387 */ /* 0x0023e20000100a00 */
[----:B----4-:R-:W-:Y:S02]  /*0150*/  IMAD R2, R15, R10, R4 ;  /* 0x0000000a0f027224 */ /* 0x010fe400078e0204 */
[----:B------:R-:W2:Y:S01]  /*0160*/  LDC R19, c[0x0][0x378] ;  /* 0x0000de00ff137b82 */ /* 0x000ea20000000800 */
[----:B-----5:R-:W-:Y:S01]  /*0170*/  IMAD R3, R12, R11, R5 ;  /* 0x0000000b0c037224 */ /* 0x020fe200078e0205 */
[----:B------:R3:W-:Y:S06]  /*0180*/  STL.64 [R1+0x10], R14 ;  /* 0x0000100e01007387 */ /* 0x0007ec0000100a00 */
[----:B------:R3:W4:Y:S01]  /*0190*/  LDC.64 R8, c[0x4][R0] ;  /* 0x0100000000087b82 */ /* 0x0007220000000a00 */
[----:B-1----:R-:W-:Y:S01]  /*01a0*/  IMAD.U32 R4, RZ, RZ, UR6 ;  /* 0x00000006ff047e24 */ /* 0x002fe2000f8e00ff */
[----:B------:R3:W-:Y:S01]  /*01b0*/  STL.64 [R1+0x18], R12 ;  /* 0x0000180c01007387 */ /* 0x0007e20000100a00 */
[----:B------:R-:W-:-:S03]  /*01c0*/  MOV R5, UR7 ;  /* 0x0000000700057c02 */ /* 0x000fc60008000f00 */
[----:B------:R3:W-:Y:S04]  /*01d0*/  STL.64 [R1], R2 ;  /* 0x0000000201007387 */ /* 0x0007e80000100a00 */
[----:B0-----:R3:W-:Y:S04]  /*01e0*/  STL.64 [R1+0x28], R16 ;  /* 0x0000281001007387 */ /* 0x0017e80000100a00 */
[----:B--2---:R3:W-:Y:S02]  /*01f0*/  STL.64 [R1+0x30], R18 ;  /* 0x0000301201007387 */ /* 0x0047e40000100a00 */
[----:B------:R-:W-:-:S07]  /*0200*/  LEPC R20, `(.L_x_0) ;  /* 0x000000001014794e */ /* 0x000fce0000000000 */
[----:B---34-:R-:W-:Y:S05]  /*0210*/  CALL.ABS.NOINC R8 ;  /* 0x0000000008007343 */ /* 0x018fea0003c00000 */
.L_x_0:
[----:B------:R-:W-:Y:S05]  /*0220*/  EXIT ;  /* 0x000000000000794d */ /* 0x000fea0003800000 */
.L_x_1:
[----:B------:R-:W-:-:S00]  /*0230*/  BRA `(.L_x_1) ;  /* 0xfffffffc00fc7947 */ /* 0x000fc0000383ffff */
[----:B------:R-:W-:-:S00]  /*0240*/  NOP ;  /* 0x0000000000007918 */ /* 0x000fc00000000000 */
        /* <DEDUP_REMOVED lines=11> */
.L_x_2:


//--------------------- .nv.global.init           --------------------------
	.section	.nv.global.init,"aw",@progbits
.nv.global.init:
	.type		$str,@object
	.size		$str,(.L_0 - $str)
$str:
        /*0000*/ 	.byte	0x69, 0x64, 0x78, 0x5f, 0x78, 0x3d, 0x25, 0x64, 0x20, 0x69, 0x64, 0x78, 0x5f, 0x79, 0x3d, 0x25
        /*0010*/ 	.byte	0x64, 0x20, 0x74, 0x68, 0x72, 0x65, 0x61, 0x64, 0x49, 0x64, 0x78, 0x3a, 0x28, 0x25, 0x64, 0x2c
        /*0020*/ 	.byte	0x20, 0x25, 0x64, 0x2c, 0x20, 0x25, 0x64, 0x29, 0x2c, 0x20, 0x62, 0x6c, 0x6f, 0x63, 0x6b, 0x49
        /*0030*/ 	.byte	0x64, 0x78, 0x3a, 0x28, 0x25, 0x64, 0x2c, 0x20, 0x25, 0x64, 0x2c, 0x20, 0x25, 0x64, 0x29, 0x2c
        /*0040*/ 	.byte	0x20, 0x62, 0x6c, 0x6f, 0x63, 0x6b, 0x44, 0x69, 0x6d, 0x3a, 0x28, 0x25, 0x64, 0x2c, 0x20, 0x25
        /*0050*/ 	.byte	0x64, 0x2c, 0x20, 0x25, 0x64, 0x29, 0x2c, 0x20, 0x67, 0x72, 0x69, 0x64, 0x44, 0x69, 0x6d, 0x3a
        /*0060*/ 	.byte	0x28, 0x25, 0x64, 0x2c, 0x20, 0x25, 0x64, 0x2c, 0x20, 0x25, 0x64, 0x29, 0x0a, 0x00
.L_0:


//--------------------- .nv.shared.reserved.0     --------------------------
	.section	.nv.shared.reserved.0,"aw",@nobits
	.weak		__nv_reservedSMEM_offset_0_alias
	.size		__nv_reservedSMEM_offset_0_alias, 0, 64
	.other		__nv_reservedSMEM_offset_0_alias,@"STO_CUDA_RESERVED_SHARED STV_DEFAULT"
__nv_reservedSMEM_offset_0_alias:
	.zero		0
	.zero		64


//--------------------- .nv.constant0._Z10checkIndexv --------------------------
	.section	.nv.constant0._Z10checkIndexv,"a",@progbits
	.sectionflags	@""
	.align	4
.nv.constant0._Z10checkIndexv:
	.zero		896


//--------------------- SYMBOLS --------------------------

	.type		.nv.reservedSmem.offset0,@object
	.size		.nv.reservedSmem.offset0,0x4
	.type		vprintf,@function
